	.headerflags	@"EF_CUDA_TEXMODE_UNIFIED EF_CUDA_64BIT_ADDRESS EF_CUDA_ACCELERATORS EF_CUDA_SM90 EF_CUDA_VIRTUAL_SM(EF_CUDA_SM90)"
	.elftype	@"ET_EXEC"


//--------------------- .nv.info                  --------------------------
	.section	.nv.info,"",@"SHT_CUDA_INFO"
	.align	4


	//----- nvinfo : EIATTR_REGCOUNT
	.align		4
        /*0000*/ 	.byte	0x04, 0x2f
        /*0002*/ 	.short	(.L_2 - .L_1)
	.align		4
.L_1:
        /*0004*/ 	.word	index@(triton_red_fused_convolution_native_layer_norm_22)
        /*0008*/ 	.word	0x00000020


	//----- nvinfo : EIATTR_MIN_STACK_SIZE
	.align		4
.L_2:
        /*000c*/ 	.byte	0x04, 0x12
        /*000e*/ 	.short	(.L_4 - .L_3)
	.align		4
.L_3:
        /*0010*/ 	.word	index@(triton_red_fused_convolution_native_layer_norm_22)
        /*0014*/ 	.word	0x00000000


	//----- nvinfo : EIATTR_FRAME_SIZE
	.align		4
.L_4:
        /*0018*/ 	.byte	0x04, 0x11
        /*001a*/ 	.short	(.L_6 - .L_5)
	.align		4
.L_5:
        /*001c*/ 	.word	index@(triton_red_fused_convolution_native_layer_norm_22)
        /*0020*/ 	.word	0x00000000


	//----- nvinfo : EIATTR_MIN_STACK_SIZE
	.align		4
.L_6:
        /*0024*/ 	.byte	0x04, 0x12
        /*0026*/ 	.short	(.L_8 - .L_7)
	.align		4
.L_7:
        /*0028*/ 	.word	index@(triton_red_fused_convolution_native_layer_norm_22)
        /*002c*/ 	.word	0x00000000
.L_8:


//--------------------- .nv.info.triton_red_fused_convolution_native_layer_norm_22 --------------------------
	.section	.nv.info.triton_red_fused_convolution_native_layer_norm_22,"",@"SHT_CUDA_INFO"
	.sectionflags	@""
	.align	4


	//----- nvinfo : EIATTR_CUDA_API_VERSION
	.align		4
        /*0000*/ 	.byte	0x04, 0x37
        /*0002*/ 	.short	(.L_10 - .L_9)
.L_9:
        /*0004*/ 	.word	0x0000007c


	//----- nvinfo : EIATTR_KPARAM_INFO
	.align		4
.L_10:
        /*0008*/ 	.byte	0x04, 0x17
        /*000a*/ 	.short	(.L_12 - .L_11)
.L_11:
        /*000c*/ 	.word	0x00000000
        /*0010*/ 	.short	0x0008
        /*0012*/ 	.short	0x003c
        /*0014*/ 	.byte	0x00, 0xf0, 0x11, 0x00


	//----- nvinfo : EIATTR_KPARAM_INFO
	.align		4
.L_12:
        /*0018*/ 	.byte	0x04, 0x17
        /*001a*/ 	.short	(.L_14 - .L_13)
.L_13:
        /*001c*/ 	.word	0x00000000
        /*0020*/ 	.short	0x0007
        /*0022*/ 	.short	0x0038
        /*0024*/ 	.byte	0x00, 0xf0, 0x11, 0x00


	//----- nvinfo : EIATTR_KPARAM_INFO
	.align		4
.L_14:
        /*0028*/ 	.byte	0x04, 0x17
        /*002a*/ 	.short	(.L_16 - .L_15)
.L_15:
        /*002c*/ 	.word	0x00000000
        /*0030*/ 	.short	0x0006
        /*0032*/ 	.short	0x0030
        /*0034*/ 	.byte	0x00, 0xf4, 0x21, 0x00


	//----- nvinfo : EIATTR_KPARAM_INFO
	.align		4
.L_16:
        /*0038*/ 	.byte	0x04, 0x17
        /*003a*/ 	.short	(.L_18 - .L_17)
.L_17:
        /*003c*/ 	.word	0x00000000
        /*0040*/ 	.short	0x0005
        /*0042*/ 	.short	0x0028
        /*0044*/ 	.byte	0x00, 0xf4, 0x21, 0x00


	//----- nvinfo : EIATTR_KPARAM_INFO
	.align		4
.L_18:
        /*0048*/ 	.byte	0x04, 0x17
        /*004a*/ 	.short	(.L_20 - .L_19)
.L_19:
        /*004c*/ 	.word	0x00000000
        /*0050*/ 	.short	0x0004
        /*0052*/ 	.short	0x0020
        /*0054*/ 	.byte	0x00, 0xf4, 0x21, 0x00


	//----- nvinfo : EIATTR_KPARAM_INFO
	.align		4
.L_20:
        /*0058*/ 	.byte	0x04, 0x17
        /*005a*/ 	.short	(.L_22 - .L_21)
.L_21:
        /*005c*/ 	.word	0x00000000
        /*0060*/ 	.short	0x0003
        /*0062*/ 	.short	0x0018
        /*0064*/ 	.byte	0x00, 0xf4, 0x21, 0x00


	//----- nvinfo : EIATTR_KPARAM_INFO
	.align		4
.L_22:
        /*0068*/ 	.byte	0x04, 0x17
        /*006a*/ 	.short	(.L_24 - .L_23)
.L_23:
        /*006c*/ 	.word	0x00000000
        /*0070*/ 	.short	0x0002
        /*0072*/ 	.short	0x0010
        /*0074*/ 	.byte	0x00, 0xf4, 0x21, 0x00


	//----- nvinfo : EIATTR_KPARAM_INFO
	.align		4
.L_24:
        /*0078*/ 	.byte	0x04, 0x17
        /*007a*/ 	.short	(.L_26 - .L_25)
.L_25:
        /*007c*/ 	.word	0x00000000
        /*0080*/ 	.short	0x0001
        /*0082*/ 	.short	0x0008
        /*0084*/ 	.byte	0x00, 0xf4, 0x21, 0x00


	//----- nvinfo : EIATTR_KPARAM_INFO
	.align		4
.L_26:
        /*0088*/ 	.byte	0x04, 0x17
        /*008a*/ 	.short	(.L_28 - .L_27)
.L_27:
        /*008c*/ 	.word	0x00000000
        /*0090*/ 	.short	0x0000
        /*0092*/ 	.short	0x0000
        /*0094*/ 	.byte	0x00, 0xf4, 0x21, 0x00


	//----- nvinfo : EIATTR_SPARSE_MMA_MASK
	.align		4
.L_28:
        /*0098*/ 	.byte	0x03, 0x50
        /*009a*/ 	.short	0x0000


	//----- nvinfo : EIATTR_MAXREG_COUNT
	.align		4
        /*009c*/ 	.byte	0x03, 0x1b
        /*009e*/ 	.short	0x00ff


	//----- nvinfo : EIATTR_COOP_GROUP_MASK_REGIDS
	.align		4
        /*00a0*/ 	.byte	0x04, 0x29
        /*00a2*/ 	.short	(.L_30 - .L_29)


	//   ....[0]....
.L_29:
        /*00a4*/ 	.word	0xffffffff


	//   ....[1]....
        /*00a8*/ 	.word	0xffffffff


	//   ....[2]....
        /*00ac*/ 	.word	0xffffffff


	//   ....[3]....
        /*00b0*/ 	.word	0xffffffff


	//   ....[4]....
        /*00b4*/ 	.word	0xffffffff


	//   ....[5]....
        /*00b8*/ 	.word	0xffffffff


	//   ....[6]....
        /*00bc*/ 	.word	0xffffffff


	//   ....[7]....
        /*00c0*/ 	.word	0xffffffff


	//   ....[8]....
        /*00c4*/ 	.word	0xffffffff


	//   ....[9]....
        /*00c8*/ 	.word	0xffffffff


	//   ....[10]....
        /*00cc*/ 	.word	0xffffffff


	//   ....[11]....
        /*00d0*/ 	.word	0xffffffff


	//   ....[12]....
        /*00d4*/ 	.word	0xffffffff


	//   ....[13]....
        /*00d8*/ 	.word	0xffffffff


	//   ....[14]....
        /*00dc*/ 	.word	0xffffffff


	//   ....[15]....
        /*00e0*/ 	.word	0xffffffff


	//   ....[16]....
        /*00e4*/ 	.word	0xffffffff


	//   ....[17]....
        /*00e8*/ 	.word	0xffffffff


	//   ....[18]....
        /*00ec*/ 	.word	0xffffffff


	//   ....[19]....
        /*00f0*/ 	.word	0xffffffff


	//   ....[20]....
        /*00f4*/ 	.word	0xffffffff


	//----- nvinfo : EIATTR_COOP_GROUP_INSTR_OFFSETS
	.align		4
.L_30:
        /*00f8*/ 	.byte	0x04, 0x28
        /*00fa*/ 	.short	(.L_32 - .L_31)


	//   ....[0]....
.L_31:
        /*00fc*/ 	.word	0x00000360


	//   ....[1]....
        /*0100*/ 	.word	0x00000530


	//   ....[2]....
        /*0104*/ 	.word	0x000005a0


	//   ....[3]....
        /*0108*/ 	.word	0x00000610


	//   ....[4]....
        /*010c*/ 	.word	0x00000680


	//   ....[5]....
        /*0110*/ 	.word	0x00000730


	//   ....[6]....
        /*0114*/ 	.word	0x00000760


	//   ....[7]....
        /*0118*/ 	.word	0x000007f0


	//   ....[8]....
        /*011c*/ 	.word	0x00000850


	//   ....[9]....
        /*0120*/ 	.word	0x000008c0


	//   ....[10]....
        /*0124*/ 	.word	0x00000980


	//   ....[11]....
        /*0128*/ 	.word	0x000009b0


	//   ....[12]....
        /*012c*/ 	.word	0x00000a00


	//   ....[13]....
        /*0130*/ 	.word	0x00000ae0


	//   ....[14]....
        /*0134*/ 	.word	0x00000b30


	//   ....[15]....
        /*0138*/ 	.word	0x00000c80


	//   ....[16]....
        /*013c*/ 	.word	0x00000c90


	//   ....[17]....
        /*0140*/ 	.word	0x00000ca0


	//   ....[18]....
        /*0144*/ 	.word	0x00000ce0


	//   ....[19]....
        /*0148*/ 	.word	0x00000e30


	//   ....[20]....
        /*014c*/ 	.word	0x00000e40


	//----- nvinfo : EIATTR_EXIT_INSTR_OFFSETS
	.align		4
.L_32:
        /*0150*/ 	.byte	0x04, 0x1c
        /*0152*/ 	.short	(.L_34 - .L_33)


	//   ....[0]....
.L_33:
        /*0154*/ 	.word	0x00001380


	//   ....[1]....
        /*0158*/ 	.word	0x000013a0


	//----- nvinfo : EIATTR_REQNTID
	.align		4
.L_34:
        /*015c*/ 	.byte	0x04, 0x10
        /*015e*/ 	.short	(.L_36 - .L_35)
.L_35:
        /*0160*/ 	.word	0x00000080
        /*0164*/ 	.word	0x00000001
        /*0168*/ 	.word	0x00000001


	//----- nvinfo : EIATTR_CBANK_PARAM_SIZE
	.align		4
.L_36:
        /*016c*/ 	.byte	0x03, 0x19
        /*016e*/ 	.short	0x0040


	//----- nvinfo : EIATTR_PARAM_CBANK
	.align		4
        /*0170*/ 	.byte	0x04, 0x0a
        /*0172*/ 	.short	(.L_38 - .L_37)
	.align		4
.L_37:
        /*0174*/ 	.word	index@(.nv.constant0.triton_red_fused_convolution_native_layer_norm_22)
        /*0178*/ 	.short	0x0210
        /*017a*/ 	.short	0x0040


	//----- nvinfo : EIATTR_SW_WAR
	.align		4
.L_38:
        /*017c*/ 	.byte	0x04, 0x36
        /*017e*/ 	.short	(.L_40 - .L_39)
.L_39:
        /*0180*/ 	.word	0x00000008
.L_40:


//--------------------- .nv.callgraph             --------------------------
	.section	.nv.callgraph,"",@"SHT_CUDA_CALLGRAPH"
	.align	4
	.sectionentsize	8
	.align		4
        /*0000*/ 	.word	0x00000000
	.align		4
        /*0004*/ 	.word	0xffffffff
	.align		4
        /*0008*/ 	.word	0x00000000
	.align		4
        /*000c*/ 	.word	0xfffffffe
	.align		4
        /*0010*/ 	.word	0x00000000
	.align		4
        /*0014*/ 	.word	0xfffffffd
	.align		4
        /*0018*/ 	.word	0x00000000
	.align		4
        /*001c*/ 	.word	0xfffffffc


//--------------------- .nv.constant4             --------------------------
	.section	.nv.constant4,"a",@progbits
	.align	8
	.align		8
.nv.constant4:
        /*0000*/ 	.dword	_$_str


//--------------------- .text.triton_red_fused_convolution_native_layer_norm_22 --------------------------
	.section	.text.triton_red_fused_convolution_native_layer_norm_22,"ax",@progbits
	.sectionflags	@"SHF_BARRIERS=1"
	.align	128
        .global         triton_red_fused_convolution_native_layer_norm_22
        .type           triton_red_fused_convolution_native_layer_norm_22,@function
        .size           triton_red_fused_convolution_native_layer_norm_22,(.L_x_1 - triton_red_fused_convolution_native_layer_norm_22)
        .other          triton_red_fused_convolution_native_layer_norm_22,@"STO_CUDA_ENTRY STV_DEFAULT"
triton_red_fused_convolution_native_layer_norm_22:
.text.triton_red_fused_convolution_native_layer_norm_22:
[----:B------:R-:W0:Y:S02]  /*0000*/  LDC R1, c[0x0][0x28] ;  /* 0x00000a00ff017b82 */ /* 0x000e240000000800 */
[----:B------:R-:W1:Y:S01]  /*0010*/  S2R R24, SR_TID.X ;  /* 0x0000000000187919 */ /* 0x000e620000002100 */
[----:B------:R-:W2:Y:S01]  /*0020*/  LDC.64 R26, c[0x0][0x218] ;  /* 0x00008600ff1a7b82 */ /* 0x000ea20000000a00 */
[----:B------:R-:W-:Y:S02]  /*0030*/  CS2R R4, SRZ ;  /* 0x0000000000047805 */ /* 0x000fe4000001ff00 */
[----:B------:R-:W-:Y:S01]  /*0040*/  CS2R R6, SRZ ;  /* 0x0000000000067805 */ /* 0x000fe2000001ff00 */
[----:B------:R-:W3:Y:S01]  /*0050*/  S2R R14, SR_CTAID.X ;  /* 0x00000000000e7919 */ /* 0x000ee20000002500 */
[----:B------:R-:W-:Y:S02]  /*0060*/  CS2R R8, SRZ ;  /* 0x0000000000087805 */ /* 0x000fe4000001ff00 */
[----:B------:R-:W-:Y:S01]  /*0070*/  CS2R R10, SRZ ;  /* 0x00000000000a7805 */ /* 0x000fe2000001ff00 */
[----:B------:R-:W-:Y:S01]  /*0080*/  ULDC.64 UR6, c[0x0][0x208] ;  /* 0x0000820000067ab9 */ /* 0x000fe20000000a00 */
[----:B------:R-:W4:Y:S01]  /*0090*/  LDC.64 R2, c[0x0][0x210] ;  /* 0x00008400ff027b82 */ /* 0x000f220000000a00 */
[----:B-1----:R-:W-:-:S04]  /*00a0*/  SHF.L.U32 R16, R24, 0x2, RZ ;  /* 0x0000000218107819 */ /* 0x002fc800000006ff */
[----:B------:R-:W-:Y:S02]  /*00b0*/  LOP3.LUT R13, R16, 0x1fc, RZ, 0xc0, !PT ;  /* 0x000001fc100d7812 */ /* 0x000fe400078ec0ff */
[C---:B---3--:R-:W-:Y:S02]  /*00c0*/  ISETP.GE.AND P0, PT, R14.reuse, 0x40, PT ;  /* 0x000000400e00780c */ /* 0x048fe40003f06270 */
[C---:B------:R-:W-:Y:S01]  /*00d0*/  ISETP.GE.U32.AND P2, PT, R13.reuse, 0x180, PT ;  /* 0x000001800d00780c */ /* 0x040fe20003f46070 */
[----:B------:R-:W-:Y:S01]  /*00e0*/  IMAD R12, R14, 0x180, R13 ;  /* 0x000001800e0c7824 */ /* 0x000fe200078e020d */
[C---:B------:R-:W-:Y:S01]  /*00f0*/  ISETP.LT.U32.AND P0, PT, R13.reuse, 0x180, !P0 ;  /* 0x000001800d00780c */ /* 0x040fe20004701070 */
[----:B--2---:R-:W-:-:S04]  /*0100*/  IMAD.WIDE.U32 R26, R13, 0x4, R26 ;  /* 0x000000040d1a7825 */ /* 0x004fc800078e001a */
[----:B----4-:R-:W-:-:S06]  /*0110*/  IMAD.WIDE R2, R12, 0x4, R2 ;  /* 0x000000040c027825 */ /* 0x010fcc00078e0202 */
[----:B------:R1:W2:Y:S04]  /*0120*/  @!P2 LDG.E.EL.128 R4, desc[UR6][R26.64] ;  /* 0x000000061a04a981 */ /* 0x0002a8000c2e1d00 */
[----:B------:R-:W3:Y:S01]  /*0130*/  @P0 LDG.E.EF.128 R8, desc[UR6][R2.64] ;  /* 0x0000000602080981 */ /* 0x000ee2000c0e1d00 */
[----:B------:R-:W-:Y:S01]  /*0140*/  FSEL R21, RZ, 2, !P0 ;  /* 0x40000000ff157808 */ /* 0x000fe20004000000 */
[----:B------:R-:W4:Y:S01]  /*0150*/  S2UR UR5, SR_CgaCtaId ;  /* 0x00000000000579c3 */ /* 0x000f220000008800 */
[----:B------:R-:W-:Y:S01]  /*0160*/  FSEL R20, RZ, 3, !P0 ;  /* 0x40400000ff147808 */ /* 0x000fe20004000000 */
[----:B------:R-:W-:Y:S01]  /*0170*/  UMOV UR4, 0x400 ;  /* 0x0000040000047882 */ /* 0x000fe20000000000 */
[C---:B------:R-:W-:Y:S01]  /*0180*/  FSETP.GEU.AND P1, PT, R21.reuse, 1.175494350822287508e-38, PT ;  /* 0x008000001500780b */ /* 0x040fe20003f2e000 */
[----:B------:R-:W-:Y:S01]  /*0190*/  FMUL R0, R21, 16777216 ;  /* 0x4b80000015007820 */ /* 0x000fe20000400000 */
[C---:B------:R-:W-:Y:S01]  /*01a0*/  FSETP.GEU.AND P3, PT, R20.reuse, 1.175494350822287508e-38, PT ;  /* 0x008000001400780b */ /* 0x040fe20003f6e000 */
[----:B------:R-:W-:Y:S01]  /*01b0*/  FMUL R19, R20, 16777216 ;  /* 0x4b80000014137820 */ /* 0x000fe20000400000 */
[----:B------:R-:W-:-:S02]  /*01c0*/  FSEL R22, RZ, 1, !P0 ;  /* 0x3f800000ff167808 */ /* 0x000fc40004000000 */
[----:B------:R-:W-:Y:S02]  /*01d0*/  FSEL R25, R0, R21, !P1 ;  /* 0x0000001500197208 */ /* 0x000fe40004800000 */
[----:B-1----:R-:W-:Y:S01]  /*01e0*/  FSEL R26, R19, R20, !P3 ;  /* 0x00000014131a7208 */ /* 0x002fe20005800000 */
[----:B------:R-:W-:Y:S01]  /*01f0*/  FMUL R27, R22, 16777216 ;  /* 0x4b800000161b7820 */ /* 0x000fe20000400000 */
[----:B------:R-:W1:Y:S04]  /*0200*/  MUFU.RCP R0, R25 ;  /* 0x0000001900007308 */ /* 0x000e680000001000 */
[CC--:B------:R-:W-:Y:S02]  /*0210*/  FSEL R19, R27.reuse, R22.reuse, !P1 ;  /* 0x000000161b137208 */ /* 0x0c0fe40004800000 */
[----:B------:R-:W-:-:S02]  /*0220*/  FSEL R28, R27, R22, !P3 ;  /* 0x000000161b1c7208 */ /* 0x000fc40005800000 */
[----:B------:R-:W5:Y:S01]  /*0230*/  MUFU.RCP R23, R26 ;  /* 0x0000001a00177308 */ /* 0x000f620000001000 */
[----:B----4-:R-:W-:Y:S01]  /*0240*/  UPRMT UR4, UR5, 0x654, UR4 ;  /* 0x0000065405047896 */ /* 0x010fe20008000004 */
[----:B-1----:R-:W-:Y:S01]  /*0250*/  FMUL R0, R0, R19 ;  /* 0x0000001300007220 */ /* 0x002fe20000400000 */
[----:B------:R-:W-:-:S04]  /*0260*/  FSEL R19, RZ, 4, !P0 ;  /* 0x40800000ff137808 */ /* 0x000fc80004000000 */
[C---:B------:R-:W-:Y:S02]  /*0270*/  FSETP.GEU.AND P1, PT, R19.reuse, 1.175494350822287508e-38, PT ;  /* 0x008000001300780b */ /* 0x040fe40003f2e000 */
[----:B------:R-:W-:Y:S01]  /*0280*/  FSETP.NEU.AND P3, PT, R19, RZ, PT ;  /* 0x000000ff1300720b */ /* 0x000fe20003f6d000 */
[----:B-----5:R-:W-:Y:S01]  /*0290*/  FMUL R23, R23, R28 ;  /* 0x0000001c17177220 */ /* 0x020fe20000400000 */
[----:B------:R-:W-:-:S05]  /*02a0*/  FMUL R28, R19, 16777216 ;  /* 0x4b800000131c7820 */ /* 0x000fca0000400000 */
[----:B------:R-:W-:-:S06]  /*02b0*/  FSEL R25, R28, R19, !P1 ;  /* 0x000000131c197208 */ /* 0x000fcc0004800000 */
[----:B------:R-:W1:Y:S01]  /*02c0*/  MUFU.RCP R25, R25 ;  /* 0x0000001900197308 */ /* 0x000e620000001000 */
[----:B--2---:R-:W-:Y:S02]  /*02d0*/  SEL R4, R4, RZ, !P2 ;  /* 0x000000ff04047207 */ /* 0x004fe40005000000 */
[----:B------:R-:W-:Y:S02]  /*02e0*/  SEL R5, R5, RZ, !P2 ;  /* 0x000000ff05057207 */ /* 0x000fe40005000000 */
[----:B---3--:R-:W-:Y:S02]  /*02f0*/  SEL R29, R8, RZ, P0 ;  /* 0x000000ff081d7207 */ /* 0x008fe40000000000 */
[----:B------:R-:W-:Y:S02]  /*0300*/  SEL R26, R9, RZ, P0 ;  /* 0x000000ff091a7207 */ /* 0x000fe40000000000 */
[----:B------:R-:W-:Y:S01]  /*0310*/  FSEL R8, R27, R22, !P1 ;  /* 0x000000161b087208 */ /* 0x000fe20004800000 */
[----:B------:R-:W-:Y:S01]  /*0320*/  FADD R4, R29, R4 ;  /* 0x000000041d047221 */ /* 0x000fe20000000000 */
[----:B------:R-:W-:Y:S01]  /*0330*/  SEL R27, R10, RZ, P0 ;  /* 0x000000ff0a1b7207 */ /* 0x000fe20000000000 */
[----:B------:R-:W-:Y:S01]  /*0340*/  FADD R5, R26, R5 ;  /* 0x000000051a057221 */ /* 0x000fe20000000000 */
[----:B------:R-:W-:Y:S01]  /*0350*/  SEL R6, R6, RZ, !P2 ;  /* 0x000000ff06067207 */ /* 0x000fe20005000000 */
[----:B------:R-:W2:Y:S01]  /*0360*/  SHFL.BFLY PT, R10, R19, 0x10, 0x1f ;  /* 0x0e001f00130a7f89 */ /* 0x000ea200000e0000 */
[----:B------:R-:W-:Y:S01]  /*0370*/  FSEL R9, R4, RZ, P0 ;  /* 0x000000ff04097208 */ /* 0x000fe20000000000 */
[----:B-1----:R-:W-:Y:S01]  /*0380*/  FMUL R8, R25, R8 ;  /* 0x0000000819087220 */ /* 0x002fe20000400000 */
[----:B------:R-:W-:Y:S01]  /*0390*/  FSEL R26, R5, RZ, P0 ;  /* 0x000000ff051a7208 */ /* 0x000fe20000000000 */
[----:B------:R-:W-:Y:S01]  /*03a0*/  FADD R6, R27, R6 ;  /* 0x000000061b067221 */ /* 0x000fe20000000000 */
[----:B------:R-:W-:-:S02]  /*03b0*/  FSETP.NEU.AND P1, PT, R21, RZ, PT ;  /* 0x000000ff1500720b */ /* 0x000fc40003f2d000 */
[----:B------:R-:W-:Y:S01]  /*03c0*/  SEL R7, R7, RZ, !P2 ;  /* 0x000000ff07077207 */ /* 0x000fe20005000000 */
[----:B------:R-:W-:Y:S01]  /*03d0*/  FADD R26, -R9, R26 ;  /* 0x0000001a091a7221 */ /* 0x000fe20000000100 */
[----:B------:R-:W-:Y:S02]  /*03e0*/  FSEL R0, R0, RZ, P1 ;  /* 0x000000ff00007208 */ /* 0x000fe40000800000 */
[----:B------:R-:W-:Y:S01]  /*03f0*/  SEL R28, R11, RZ, P0 ;  /* 0x000000ff0b1c7207 */ /* 0x000fe20000000000 */
[----:B------:R-:W-:Y:S01]  /*0400*/  FMUL R25, R26, R26 ;  /* 0x0000001a1a197220 */ /* 0x000fe20000400000 */
[----:B------:R-:W-:Y:S01]  /*0410*/  FSETP.NEU.AND P1, PT, R20, RZ, PT ;  /* 0x000000ff1400720b */ /* 0x000fe20003f2d000 */
[----:B------:R-:W-:Y:S01]  /*0420*/  FFMA R9, R26, R0, R9 ;  /* 0x000000001a097223 */ /* 0x000fe20000000009 */
[----:B------:R-:W-:Y:S01]  /*0430*/  FSEL R26, R6, RZ, P0 ;  /* 0x000000ff061a7208 */ /* 0x000fe20000000000 */
[----:B------:R-:W-:Y:S01]  /*0440*/  FMUL R25, R22, R25 ;  /* 0x0000001916197220 */ /* 0x000fe20000400000 */
[----:B------:R-:W-:Y:S01]  /*0450*/  FSEL R23, R23, RZ, P1 ;  /* 0x000000ff17177208 */ /* 0x000fe20000800000 */
[----:B------:R-:W-:Y:S01]  /*0460*/  FADD R7, R28, R7 ;  /* 0x000000071c077221 */ /* 0x000fe20000000000 */
[----:B------:R-:W-:Y:S01]  /*0470*/  FSEL R8, R8, RZ, P3 ;  /* 0x000000ff08087208 */ /* 0x000fe20001800000 */
[----:B------:R-:W-:Y:S01]  /*0480*/  FADD R26, R26, -R9 ;  /* 0x800000091a1a7221 */ /* 0x000fe20000000000 */
[----:B------:R-:W-:-:S02]  /*0490*/  FFMA R22, R0, R25, RZ ;  /* 0x0000001900167223 */ /* 0x000fc400000000ff */
[----:B------:R-:W-:Y:S01]  /*04a0*/  @P0 STG.E.128 desc[UR6][R2.64], R4 ;  /* 0x0000000402000986 */ /* 0x000fe2000c101d06 */
[----:B------:R-:W-:-:S04]  /*04b0*/  FMUL R0, R26, R26 ;  /* 0x0000001a1a007220 */ /* 0x000fc80000400000 */
[----:B------:R-:W-:Y:S01]  /*04c0*/  FMUL R11, R21, R0 ;  /* 0x00000000150b7220 */ /* 0x000fe20000400000 */
[----:B--2---:R-:W-:Y:S01]  /*04d0*/  FADD R0, R19, R10 ;  /* 0x0000000a13007221 */ /* 0x004fe20000000000 */
[----:B------:R-:W-:Y:S01]  /*04e0*/  FFMA R21, R26, R23, R9 ;  /* 0x000000171a157223 */ /* 0x000fe20000000009 */
[----:B------:R-:W-:Y:S01]  /*04f0*/  FSEL R26, R7, RZ, P0 ;  /* 0x000000ff071a7208 */ /* 0x000fe20000000000 */
[----:B------:R-:W-:Y:S01]  /*0500*/  FFMA R23, R23, R11, R22 ;  /* 0x0000000b17177223 */ /* 0x000fe20000000016 */
[C---:B------:R-:W-:Y:S01]  /*0510*/  FMUL R11, R0.reuse, 0.25 ;  /* 0x3e800000000b7820 */ /* 0x040fe20000400000 */
[C---:B------:R-:W-:Y:S01]  /*0520*/  FSETP.GEU.AND P4, PT, |R0|.reuse, 1.175494350822287508e-38, PT ;  /* 0x008000000000780b */ /* 0x040fe20003f8e200 */
[----:B------:R-:W1:Y:S01]  /*0530*/  SHFL.BFLY PT, R9, R0, 0x8, 0x1f ;  /* 0x0d001f0000097f89 */ /* 0x000e6200000e0000 */
[----:B------:R-:W-:Y:S01]  /*0540*/  FSETP.GT.AND P1, PT, |R0|, 8.50705917302346158658e+37, PT ;  /* 0x7e8000000000780b */ /* 0x000fe20003f24200 */
[----:B------:R-:W-:Y:S01]  /*0550*/  FADD R26, R26, -R21 ;  /* 0x800000151a1a7221 */ /* 0x000fe20000000000 */
[----:B------:R-:W-:-:S02]  /*0560*/  FSETP.NEU.AND P3, PT, R0, RZ, PT ;  /* 0x000000ff0000720b */ /* 0x000fc40003f6d000 */
[----:B------:R-:W-:Y:S01]  /*0570*/  FSEL R11, R11, R0, P1 ;  /* 0x000000000b0b7208 */ /* 0x000fe20000800000 */
[C---:B------:R-:W-:Y:S01]  /*0580*/  FFMA R21, R26.reuse, R8, R21 ;  /* 0x000000081a157223 */ /* 0x040fe20000000015 */
[----:B------:R-:W-:-:S04]  /*0590*/  FMUL R25, R26, R26 ;  /* 0x0000001a1a197220 */ /* 0x000fc80000400000 */
[----:B------:R-:W2:Y:S01]  /*05a0*/  SHFL.BFLY PT, R22, R21, 0x10, 0x1f ;  /* 0x0e001f0015167f89 */ /* 0x000ea200000e0000 */
[----:B------:R-:W-:Y:S01]  /*05b0*/  @!P4 FMUL R11, R11, 16777216 ;  /* 0x4b8000000b0bc820 */ /* 0x000fe20000400000 */
[----:B------:R-:W-:Y:S01]  /*05c0*/  FMUL R25, R20, R25 ;  /* 0x0000001914197220 */ /* 0x000fe20000400000 */
[----:B------:R-:W-:-:S03]  /*05d0*/  @P1 FMUL R10, R10, 0.25 ;  /* 0x3e8000000a0a1820 */ /* 0x000fc60000400000 */
[----:B------:R-:W-:Y:S01]  /*05e0*/  FFMA R23, R8, R25, R23 ;  /* 0x0000001908177223 */ /* 0x000fe20000000017 */
[----:B------:R-:W3:Y:S01]  /*05f0*/  MUFU.RCP R11, R11 ;  /* 0x0000000b000b7308 */ /* 0x000ee20000001000 */
[----:B------:R-:W-:-:S03]  /*0600*/  @!P4 FMUL R10, R10, 16777216 ;  /* 0x4b8000000a0ac820 */ /* 0x000fc60000400000 */
[----:B------:R-:W4:Y:S01]  /*0610*/  SHFL.BFLY PT, R20, R23, 0x10, 0x1f ;  /* 0x0e001f0017147f89 */ /* 0x000f2200000e0000 */
[----:B-1----:R-:W-:-:S04]  /*0620*/  FADD R8, R0, R9 ;  /* 0x0000000900087221 */ /* 0x002fc80000000000 */
[C---:B------:R-:W-:Y:S01]  /*0630*/  FMUL R25, R8.reuse, 0.25 ;  /* 0x3e80000008197820 */ /* 0x040fe20000400000 */
[C---:B------:R-:W-:Y:S02]  /*0640*/  FSETP.GEU.AND P4, PT, |R8|.reuse, 1.175494350822287508e-38, PT ;  /* 0x008000000800780b */ /* 0x040fe40003f8e200 */
[----:B------:R-:W-:Y:S01]  /*0650*/  FSETP.GT.AND P1, PT, |R8|, 8.50705917302346158658e+37, PT ;  /* 0x7e8000000800780b */ /* 0x000fe20003f24200 */
[----:B---3--:R-:W-:Y:S01]  /*0660*/  FMUL R10, R11, R10 ;  /* 0x0000000a0b0a7220 */ /* 0x008fe20000400000 */
[----:B--2---:R-:W-:Y:S01]  /*0670*/  FADD R26, -R21, R22 ;  /* 0x00000016151a7221 */ /* 0x004fe20000000100 */
[----:B------:R-:W1:Y:S01]  /*0680*/  SHFL.BFLY PT, R11, R8, 0x4, 0x1f ;  /* 0x0c801f00080b7f89 */ /* 0x000e6200000e0000 */
[----:B------:R-:W-:Y:S02]  /*0690*/  FSEL R25, R25, R8, P1 ;  /* 0x0000000819197208 */ /* 0x000fe40000800000 */
[----:B------:R-:W-:Y:S01]  /*06a0*/  FSEL R10, R10, RZ, P3 ;  /* 0x000000ff0a0a7208 */ /* 0x000fe20001800000 */
[----:B------:R-:W-:Y:S01]  /*06b0*/  FMUL R28, R26, R26 ;  /* 0x0000001a1a1c7220 */ /* 0x000fe20000400000 */
[----:B------:R-:W-:-:S03]  /*06c0*/  FSETP.NEU.AND P3, PT, R8, RZ, PT ;  /* 0x000000ff0800720b */ /* 0x000fc60003f6d000 */
[----:B------:R-:W-:Y:S01]  /*06d0*/  @!P4 FMUL R25, R25, 16777216 ;  /* 0x4b8000001919c820 */ /* 0x000fe20000400000 */
[----:B------:R-:W-:Y:S01]  /*06e0*/  FFMA R21, R26, R10, R21 ;  /* 0x0000000a1a157223 */ /* 0x000fe20000000015 */
[----:B------:R-:W-:Y:S02]  /*06f0*/  FMUL R28, R19, R28 ;  /* 0x0000001c131c7220 */ /* 0x000fe40000400000 */
[----:B------:R-:W2:Y:S01]  /*0700*/  MUFU.RCP R26, R25 ;  /* 0x00000019001a7308 */ /* 0x000ea20000001000 */
[----:B----4-:R-:W-:Y:S01]  /*0710*/  FADD R23, R23, R20 ;  /* 0x0000001417177221 */ /* 0x010fe20000000000 */
[----:B------:R-:W-:Y:S01]  /*0720*/  @P1 FMUL R9, R9, 0.25 ;  /* 0x3e80000009091820 */ /* 0x000fe20000400000 */
[----:B------:R-:W3:Y:S02]  /*0730*/  SHFL.BFLY PT, R22, R21, 0x8, 0x1f ;  /* 0x0d001f0015167f89 */ /* 0x000ee400000e0000 */
[----:B------:R-:W-:Y:S01]  /*0740*/  FFMA R20, R10, R28, R23 ;  /* 0x0000001c0a147223 */ /* 0x000fe20000000017 */
[----:B------:R-:W-:-:S04]  /*0750*/  @!P4 FMUL R9, R9, 16777216 ;  /* 0x4b8000000909c820 */ /* 0x000fc80000400000 */
[----:B------:R-:W4:Y:S01]  /*0760*/  SHFL.BFLY PT, R19, R20, 0x8, 0x1f ;  /* 0x0d001f0014137f89 */ /* 0x000f2200000e0000 */
[----:B-1----:R-:W-:Y:S01]  /*0770*/  FADD R10, R8, R11 ;  /* 0x0000000b080a7221 */ /* 0x002fe20000000000 */
[----:B--2---:R-:W-:-:S03]  /*0780*/  FMUL R26, R26, R9 ;  /* 0x000000091a1a7220 */ /* 0x004fc60000400000 */
[C---:B------:R-:W-:Y:S01]  /*0790*/  FMUL R9, R10.reuse, 0.25 ;  /* 0x3e8000000a097820 */ /* 0x040fe20000400000 */
[C---:B------:R-:W-:Y:S02]  /*07a0*/  FSETP.GT.AND P1, PT, |R10|.reuse, 8.50705917302346158658e+37, PT ;  /* 0x7e8000000a00780b */ /* 0x040fe40003f24200 */
[----:B------:R-:W-:Y:S02]  /*07b0*/  FSETP.GEU.AND P4, PT, |R10|, 1.175494350822287508e-38, PT ;  /* 0x008000000a00780b */ /* 0x000fe40003f8e200 */
[----:B------:R-:W-:Y:S02]  /*07c0*/  FSEL R26, R26, RZ, P3 ;  /* 0x000000ff1a1a7208 */ /* 0x000fe40001800000 */
[----:B------:R-:W-:Y:S01]  /*07d0*/  FSEL R25, R9, R10, P1 ;  /* 0x0000000a09197208 */ /* 0x000fe20000800000 */
[----:B---3--:R-:W-:Y:S01]  /*07e0*/  FADD R22, -R21, R22 ;  /* 0x0000001615167221 */ /* 0x008fe20000000100 */
[----:B------:R-:W1:Y:S03]  /*07f0*/  SHFL.BFLY PT, R9, R10, 0x2, 0x1f ;  /* 0x0c401f000a097f89 */ /* 0x000e6600000e0000 */
[C---:B------:R-:W-:Y:S01]  /*0800*/  FFMA R21, R22.reuse, R26, R21 ;  /* 0x0000001a16157223 */ /* 0x040fe20000000015 */
[----:B------:R-:W-:Y:S01]  /*0810*/  FMUL R23, R22, R22 ;  /* 0x0000001616177220 */ /* 0x000fe20000400000 */
[----:B------:R-:W-:-:S02]  /*0820*/  @P1 FMUL R11, R11, 0.25 ;  /* 0x3e8000000b0b1820 */ /* 0x000fc40000400000 */
[----:B------:R-:W-:Y:S01]  /*0830*/  @!P4 FMUL R25, R25, 16777216 ;  /* 0x4b8000001919c820 */ /* 0x000fe20000400000 */
[----:B----4-:R-:W-:Y:S01]  /*0840*/  FADD R19, R20, R19 ;  /* 0x0000001314137221 */ /* 0x010fe20000000000 */
[----:B------:R-:W2:Y:S01]  /*0850*/  SHFL.BFLY PT, R22, R21, 0x4, 0x1f ;  /* 0x0c801f0015167f89 */ /* 0x000ea200000e0000 */
[----:B------:R-:W-:Y:S01]  /*0860*/  FMUL R23, R0, R23 ;  /* 0x0000001700177220 */ /* 0x000fe20000400000 */
[----:B------:R-:W3:Y:S01]  /*0870*/  MUFU.RCP R28, R25 ;  /* 0x00000019001c7308 */ /* 0x000ee20000001000 */
[----:B------:R-:W-:Y:S01]  /*0880*/  @!P4 FMUL R11, R11, 16777216 ;  /* 0x4b8000000b0bc820 */ /* 0x000fe20000400000 */
[----:B------:R-:W-:Y:S01]  /*0890*/  FSETP.NEU.AND P1, PT, R10, RZ, PT ;  /* 0x000000ff0a00720b */ /* 0x000fe20003f2d000 */
[----:B------:R-:W-:Y:S01]  /*08a0*/  FFMA R26, R26, R23, R19 ;  /* 0x000000171a1a7223 */ /* 0x000fe20000000013 */
[----:B------:R-:W-:-:S04]  /*08b0*/  ISETP.GE.AND P4, PT, R24, 0x4, PT ;  /* 0x000000041800780c */ /* 0x000fc80003f86270 */
[----:B------:R-:W4:Y:S01]  /*08c0*/  SHFL.BFLY PT, R19, R26, 0x4, 0x1f ;  /* 0x0c801f001a137f89 */ /* 0x000f2200000e0000 */
[----:B-1----:R-:W-:Y:S01]  /*08d0*/  FADD R0, R10, R9 ;  /* 0x000000090a007221 */ /* 0x002fe20000000000 */
[----:B---3--:R-:W-:-:S03]  /*08e0*/  FMUL R20, R28, R11 ;  /* 0x0000000b1c147220 */ /* 0x008fc60000400000 */
[C---:B------:R-:W-:Y:S01]  /*08f0*/  FMUL R23, R0.reuse, 0.25 ;  /* 0x3e80000000177820 */ /* 0x040fe20000400000 */
[----:B------:R-:W-:Y:S02]  /*0900*/  FSETP.GEU.AND P3, PT, |R0|, 1.175494350822287508e-38, PT ;  /* 0x008000000000780b */ /* 0x000fe40003f6e200 */
[----:B------:R-:W-:Y:S01]  /*0910*/  FSEL R20, R20, RZ, P1 ;  /* 0x000000ff14147208 */ /* 0x000fe20000800000 */
[----:B--2---:R-:W-:Y:S01]  /*0920*/  FADD R22, -R21, R22 ;  /* 0x0000001615167221 */ /* 0x004fe20000000100 */
[----:B------:R-:W-:-:S03]  /*0930*/  FSETP.GT.AND P1, PT, |R0|, 8.50705917302346158658e+37, PT ;  /* 0x7e8000000000780b */ /* 0x000fc60003f24200 */
[C---:B------:R-:W-:Y:S01]  /*0940*/  FMUL R11, R22.reuse, R22 ;  /* 0x00000016160b7220 */ /* 0x040fe20000400000 */
[----:B------:R-:W-:Y:S01]  /*0950*/  FSEL R23, R23, R0, P1 ;  /* 0x0000000017177208 */ /* 0x000fe20000800000 */
[----:B------:R-:W-:Y:S02]  /*0960*/  FFMA R21, R22, R20, R21 ;  /* 0x0000001416157223 */ /* 0x000fe40000000015 */
[----:B------:R-:W-:Y:S02]  /*0970*/  FMUL R22, R8, R11 ;  /* 0x0000000b08167220 */ /* 0x000fe40000400000 */
[----:B------:R-:W1:Y:S01]  /*0980*/  SHFL.BFLY PT, R11, R0, 0x1, 0x1f ;  /* 0x0c201f00000b7f89 */ /* 0x000e6200000e0000 */
[----:B------:R-:W-:Y:S01]  /*0990*/  @!P3 FMUL R23, R23, 16777216 ;  /* 0x4b8000001717b820 */ /* 0x000fe20000400000 */
[----:B----4-:R-:W-:Y:S02]  /*09a0*/  FADD R19, R26, R19 ;  /* 0x000000131a137221 */ /* 0x010fe40000000000 */
[----:B------:R-:W2:Y:S01]  /*09b0*/  SHFL.BFLY PT, R8, R21, 0x2, 0x1f ;  /* 0x0c401f0015087f89 */ /* 0x000ea200000e0000 */
[----:B------:R-:W3:Y:S01]  /*09c0*/  MUFU.RCP R26, R23 ;  /* 0x00000017001a7308 */ /* 0x000ee20000001000 */
[----:B------:R-:W-:Y:S01]  /*09d0*/  FFMA R20, R20, R22, R19 ;  /* 0x0000001614147223 */ /* 0x000fe20000000013 */
[----:B------:R-:W-:Y:S01]  /*09e0*/  @P1 FMUL R9, R9, 0.25 ;  /* 0x3e80000009091820 */ /* 0x000fe20000400000 */
[----:B------:R-:W-:-:S03]  /*09f0*/  FSETP.NEU.AND P1, PT, R0, RZ, PT ;  /* 0x000000ff0000720b */ /* 0x000fc60003f2d000 */
[----:B------:R-:W4:Y:S01]  /*0a00*/  SHFL.BFLY PT, R19, R20, 0x2, 0x1f ;  /* 0x0c401f0014137f89 */ /* 0x000f2200000e0000 */
[----:B------:R-:W-:-:S04]  /*0a10*/  @!P3 FMUL R9, R9, 16777216 ;  /* 0x4b8000000909b820 */ /* 0x000fc80000400000 */
[----:B---3--:R-:W-:Y:S01]  /*0a20*/  FMUL R22, R26, R9 ;  /* 0x000000091a167220 */ /* 0x008fe20000400000 */
[----:B-1----:R-:W-:-:S04]  /*0a30*/  FADD R9, R0, R11 ;  /* 0x0000000b00097221 */ /* 0x002fc80000000000 */
[----:B------:R-:W-:Y:S01]  /*0a40*/  FSEL R22, R22, RZ, P1 ;  /* 0x000000ff16167208 */ /* 0x000fe20000800000 */
[----:B--2---:R-:W-:Y:S01]  /*0a50*/  FADD R8, -R21, R8 ;  /* 0x0000000815087221 */ /* 0x004fe20000000100 */
[C---:B------:R-:W-:Y:S02]  /*0a60*/  FSETP.GEU.AND P3, PT, |R9|.reuse, 1.175494350822287508e-38, PT ;  /* 0x008000000900780b */ /* 0x040fe40003f6e200 */
[C---:B------:R-:W-:Y:S01]  /*0a70*/  FSETP.GT.AND P1, PT, |R9|.reuse, 8.50705917302346158658e+37, PT ;  /* 0x7e8000000900780b */ /* 0x040fe20003f24200 */
[C---:B------:R-:W-:Y:S01]  /*0a80*/  FFMA R21, R8.reuse, R22, R21 ;  /* 0x0000001608157223 */ /* 0x040fe20000000015 */
[----:B------:R-:W-:Y:S01]  /*0a90*/  FMUL R23, R8, R8 ;  /* 0x0000000808177220 */ /* 0x000fe20000400000 */
[----:B------:R-:W-:Y:S01]  /*0aa0*/  FMUL R8, R9, 0.25 ;  /* 0x3e80000009087820 */ /* 0x000fe20000400000 */
[----:B----4-:R-:W-:Y:S02]  /*0ab0*/  FADD R19, R20, R19 ;  /* 0x0000001314137221 */ /* 0x010fe40000000000 */
[----:B------:R-:W-:-:S02]  /*0ac0*/  FMUL R23, R10, R23 ;  /* 0x000000170a177220 */ /* 0x000fc40000400000 */
[----:B------:R-:W-:Y:S02]  /*0ad0*/  FSEL R20, R8, R9, P1 ;  /* 0x0000000908147208 */ /* 0x000fe40000800000 */
[----:B------:R-:W1:Y:S01]  /*0ae0*/  SHFL.BFLY PT, R8, R21, 0x1, 0x1f ;  /* 0x0c201f0015087f89 */ /* 0x000e6200000e0000 */
[----:B------:R-:W-:Y:S02]  /*0af0*/  FFMA R19, R22, R23, R19 ;  /* 0x0000001716137223 */ /* 0x000fe40000000013 */
[----:B------:R-:W-:Y:S01]  /*0b00*/  @!P3 FMUL R20, R20, 16777216 ;  /* 0x4b8000001414b820 */ /* 0x000fe20000400000 */
[----:B------:R-:W-:Y:S01]  /*0b10*/  @P1 FMUL R11, R11, 0.25 ;  /* 0x3e8000000b0b1820 */ /* 0x000fe20000400000 */
[----:B------:R-:W-:Y:S01]  /*0b20*/  FSETP.NEU.AND P1, PT, R9, RZ, PT ;  /* 0x000000ff0900720b */ /* 0x000fe20003f2d000 */
[----:B------:R-:W2:Y:S02]  /*0b30*/  SHFL.BFLY PT, R10, R19, 0x1, 0x1f ;  /* 0x0c201f00130a7f89 */ /* 0x000ea400000e0000 */
[----:B------:R-:W-:Y:S01]  /*0b40*/  @!P3 FMUL R11, R11, 16777216 ;  /* 0x4b8000000b0bb820 */ /* 0x000fe20000400000 */
[----:B------:R-:W3:Y:S01]  /*0b50*/  MUFU.RCP R20, R20 ;  /* 0x0000001400147308 */ /* 0x000ee20000001000 */
[----:B------:R-:W-:Y:S01]  /*0b60*/  LOP3.LUT P3, RZ, R24, 0x1f, RZ, 0xc0, !PT ;  /* 0x0000001f18ff7812 */ /* 0x000fe2000786c0ff */
[----:B-1----:R-:W-:Y:S01]  /*0b70*/  FADD R8, -R21, R8 ;  /* 0x0000000815087221 */ /* 0x002fe20000000100 */
[----:B---3--:R-:W-:Y:S01]  /*0b80*/  FMUL R11, R20, R11 ;  /* 0x0000000b140b7220 */ /* 0x008fe20000400000 */
[----:B------:R-:W-:-:S02]  /*0b90*/  SHF.R.U32.HI R20, RZ, 0x3, R24 ;  /* 0x00000003ff147819 */ /* 0x000fc40000011618 */
[----:B------:R-:W-:Y:S02]  /*0ba0*/  FMUL R23, R8, R8 ;  /* 0x0000000808177220 */ /* 0x000fe40000400000 */
[----:B------:R-:W-:Y:S01]  /*0bb0*/  FSEL R11, R11, RZ, P1 ;  /* 0x000000ff0b0b7208 */ /* 0x000fe20000800000 */
[----:B--2---:R-:W-:Y:S01]  /*0bc0*/  FADD R10, R19, R10 ;  /* 0x0000000a130a7221 */ /* 0x004fe20000000000 */
[----:B------:R-:W-:Y:S01]  /*0bd0*/  FMUL R23, R0, R23 ;  /* 0x0000001700177220 */ /* 0x000fe20000400000 */
[----:B------:R-:W-:Y:S02]  /*0be0*/  LOP3.LUT R20, R20, 0xc, RZ, 0xc0, !PT ;  /* 0x0000000c14147812 */ /* 0x000fe400078ec0ff */
[----:B------:R-:W-:Y:S01]  /*0bf0*/  FFMA R21, R8, R11, R21 ;  /* 0x0000000b08157223 */ /* 0x000fe20000000015 */
[----:B------:R-:W-:Y:S02]  /*0c00*/  FFMA R23, R11, R23, R10 ;  /* 0x000000170b177223 */ /* 0x000fe4000000000a */
[----:B------:R-:W-:Y:S04]  /*0c10*/  @!P3 STS [R20+UR4+0x20], R9 ;  /* 0x000020091400b988 */ /* 0x000fe80008000804 */
[----:B------:R-:W-:Y:S04]  /*0c20*/  @!P3 STS [R20+UR4], R21 ;  /* 0x000000151400b988 */ /* 0x000fe80008000804 */
[----:B------:R-:W-:Y:S01]  /*0c30*/  @!P3 STS [R20+UR4+0x10], R23 ;  /* 0x000010171400b988 */ /* 0x000fe20008000804 */
[----:B------:R-:W-:Y:S06]  /*0c40*/  BAR.SYNC.DEFER_BLOCKING 0x0 ;  /* 0x0000000000007b1d */ /* 0x000fec0000010000 */
[----:B------:R-:W1:Y:S04]  /*0c50*/  @!P4 LDS R15, [R16+UR4+0x20] ;  /* 0x00002004100fc984 */ /* 0x000e680008000800 */
[----:B------:R-:W2:Y:S04]  /*0c60*/  @!P4 LDS R18, [R16+UR4] ;  /* 0x000000041012c984 */ /* 0x000ea80008000800 */
[----:B------:R-:W3:Y:S04]  /*0c70*/  @!P4 LDS R17, [R16+UR4+0x10] ;  /* 0x000010041011c984 */ /* 0x000ee80008000800 */
[----:B-1----:R-:W1:Y:S04]  /*0c80*/  SHFL.BFLY PT, R8, R15, 0x2, 0x1f ;  /* 0x0c401f000f087f89 */ /* 0x002e6800000e0000 */
[----:B--2---:R-:W2:Y:S04]  /*0c90*/  SHFL.BFLY PT, R7, R18, 0x2, 0x1f ;  /* 0x0c401f0012077f89 */ /* 0x004ea800000e0000 */
[----:B---3--:R-:W3:Y:S01]  /*0ca0*/  SHFL.BFLY PT, R4, R17, 0x2, 0x1f ;  /* 0x0c401f0011047f89 */ /* 0x008ee200000e0000 */
[----:B-1----:R-:W-:-:S04]  /*0cb0*/  FADD R0, R15, R8 ;  /* 0x000000080f007221 */ /* 0x002fc80000000000 */
[C---:B------:R-:W-:Y:S01]  /*0cc0*/  FMUL R9, R0.reuse, 0.25 ;  /* 0x3e80000000097820 */ /* 0x040fe20000400000 */
[C---:B------:R-:W-:Y:S01]  /*0cd0*/  FSETP.GEU.AND P3, PT, |R0|.reuse, 1.175494350822287508e-38, PT ;  /* 0x008000000000780b */ /* 0x040fe20003f6e200 */
[----:B------:R-:W1:Y:S01]  /*0ce0*/  SHFL.BFLY PT, R5, R0, 0x1, 0x1f ;  /* 0x0c201f0000057f89 */ /* 0x000e6200000e0000 */
[----:B------:R-:W-:Y:S01]  /*0cf0*/  FSETP.GT.AND P1, PT, |R0|, 8.50705917302346158658e+37, PT ;  /* 0x7e8000000000780b */ /* 0x000fe20003f24200 */
[----:B--2---:R-:W-:Y:S01]  /*0d00*/  FADD R7, -R18, R7 ;  /* 0x0000000712077221 */ /* 0x004fe20000000100 */
[----:B---3--:R-:W-:Y:S02]  /*0d10*/  FADD R17, R17, R4 ;  /* 0x0000000411117221 */ /* 0x008fe40000000000 */
[----:B------:R-:W-:-:S07]  /*0d20*/  FSEL R6, R9, R0, P1 ;  /* 0x0000000009067208 */ /* 0x000fce0000800000 */
[----:B------:R-:W-:Y:S02]  /*0d30*/  @!P3 FMUL R6, R6, 16777216 ;  /* 0x4b8000000606b820 */ /* 0x000fe40000400000 */
[----:B------:R-:W-:Y:S01]  /*0d40*/  @P1 FMUL R8, R8, 0.25 ;  /* 0x3e80000008081820 */ /* 0x000fe20000400000 */
[----:B------:R-:W-:Y:S01]  /*0d50*/  FSETP.NEU.AND P1, PT, R0, RZ, PT ;  /* 0x000000ff0000720b */ /* 0x000fe20003f2d000 */
[----:B------:R2:W3:Y:S02]  /*0d60*/  MUFU.RCP R9, R6 ;  /* 0x0000000600097308 */ /* 0x0004e40000001000 */
[----:B------:R-:W-:Y:S01]  /*0d70*/  @!P3 FMUL R8, R8, 16777216 ;  /* 0x4b8000000808b820 */ /* 0x000fe20000400000 */
[----:B--2---:R-:W-:-:S04]  /*0d80*/  FMUL R6, R7, R7 ;  /* 0x0000000707067220 */ /* 0x004fc80000400000 */
[----:B------:R-:W-:Y:S01]  /*0d90*/  FMUL R6, R15, R6 ;  /* 0x000000060f067220 */ /* 0x000fe20000400000 */
[----:B---3--:R-:W-:Y:S01]  /*0da0*/  FMUL R8, R9, R8 ;  /* 0x0000000809087220 */ /* 0x008fe20000400000 */
[----:B-1----:R-:W-:-:S04]  /*0db0*/  FADD R9, R0, R5 ;  /* 0x0000000500097221 */ /* 0x002fc80000000000 */
[----:B------:R-:W-:Y:S01]  /*0dc0*/  FSEL R8, R8, RZ, P1 ;  /* 0x000000ff08087208 */ /* 0x000fe20000800000 */
[C---:B------:R-:W-:Y:S01]  /*0dd0*/  FMUL R10, R9.reuse, 0.25 ;  /* 0x3e800000090a7820 */ /* 0x040fe20000400000 */
[C---:B------:R-:W-:Y:S02]  /*0de0*/  FSETP.GEU.AND P3, PT, |R9|.reuse, 1.175494350822287508e-38, PT ;  /* 0x008000000900780b */ /* 0x040fe40003f6e200 */
[----:B------:R-:W-:Y:S01]  /*0df0*/  FSETP.GT.AND P1, PT, |R9|, 8.50705917302346158658e+37, PT ;  /* 0x7e8000000900780b */ /* 0x000fe20003f24200 */
[----:B------:R-:W-:Y:S01]  /*0e00*/  FFMA R18, R7, R8, R18 ;  /* 0x0000000807127223 */ /* 0x000fe20000000012 */
[----:B------:R-:W-:Y:S02]  /*0e10*/  FFMA R6, R8, R6, R17 ;  /* 0x0000000608067223 */ /* 0x000fe40000000011 */
[----:B------:R-:W-:Y:S02]  /*0e20*/  FSEL R10, R10, R9, P1 ;  /* 0x000000090a0a7208 */ /* 0x000fe40000800000 */
[----:B------:R-:W1:Y:S04]  /*0e30*/  SHFL.BFLY PT, R7, R18, 0x1, 0x1f ;  /* 0x0c201f0012077f89 */ /* 0x000e6800000e0000 */
[----:B------:R-:W2:Y:S01]  /*0e40*/  SHFL.BFLY PT, R11, R6, 0x1, 0x1f ;  /* 0x0c201f00060b7f89 */ /* 0x000ea200000e0000 */
[----:B------:R-:W-:-:S02]  /*0e50*/  @!P3 FMUL R10, R10, 16777216 ;  /* 0x4b8000000a0ab820 */ /* 0x000fc40000400000 */
[----:B------:R-:W-:Y:S01]  /*0e60*/  @P1 FMUL R5, R5, 0.25 ;  /* 0x3e80000005051820 */ /* 0x000fe20000400000 */
[----:B------:R-:W-:-:S03]  /*0e70*/  LOP3.LUT P1, RZ, R24, 0x3, RZ, 0xc0, !PT ;  /* 0x0000000318ff7812 */ /* 0x000fc6000782c0ff */
[----:B------:R-:W3:Y:S01]  /*0e80*/  MUFU.RCP R10, R10 ;  /* 0x0000000a000a7308 */ /* 0x000ee20000001000 */
[----:B------:R-:W-:Y:S01]  /*0e90*/  @!P3 FMUL R5, R5, 16777216 ;  /* 0x4b8000000505b820 */ /* 0x000fe20000400000 */
[----:B------:R-:W-:Y:S02]  /*0ea0*/  FSETP.NEU.AND P3, PT, R9, RZ, PT ;  /* 0x000000ff0900720b */ /* 0x000fe40003f6d000 */
[----:B------:R-:W-:Y:S01]  /*0eb0*/  ISETP.LT.AND P1, PT, R24, 0x4, !P1 ;  /* 0x000000041800780c */ /* 0x000fe20004f21270 */
[----:B-1----:R-:W-:Y:S01]  /*0ec0*/  FADD R7, -R18, R7 ;  /* 0x0000000712077221 */ /* 0x002fe20000000100 */
[----:B---3--:R-:W-:-:S03]  /*0ed0*/  FMUL R5, R10, R5 ;  /* 0x000000050a057220 */ /* 0x008fc60000400000 */
[----:B------:R-:W-:Y:S01]  /*0ee0*/  FMUL R15, R7, R7 ;  /* 0x00000007070f7220 */ /* 0x000fe20000400000 */
[----:B--2---:R-:W-:-:S07]  /*0ef0*/  FADD R6, R6, R11 ;  /* 0x0000000b06067221 */ /* 0x004fce0000000000 */
[----:B------:R1:W-:Y:S01]  /*0f00*/  @P1 STS [R16+UR4+0x20], R9 ;  /* 0x0000200910001988 */ /* 0x0003e20008000804 */
[----:B------:R-:W-:Y:S01]  /*0f10*/  FSEL R5, R5, RZ, P3 ;  /* 0x000000ff05057208 */ /* 0x000fe20001800000 */
[----:B------:R-:W-:Y:S01]  /*0f20*/  FMUL R15, R0, R15 ;  /* 0x0000000f000f7220 */ /* 0x000fe20000400000 */
[----:B------:R-:W-:-:S03]  /*0f30*/  SHF.R.S32.HI R11, RZ, 0x1f, R14 ;  /* 0x0000001fff0b7819 */ /* 0x000fc6000001140e */
[----:B------:R-:W-:Y:S01]  /*0f40*/  FFMA R17, R7, R5, R18 ;  /* 0x0000000507117223 */ /* 0x000fe20000000012 */
[----:B------:R-:W-:Y:S01]  /*0f50*/  FFMA R19, R5, R15, R6 ;  /* 0x0000000f05137223 */ /* 0x000fe20000000006 */
[----:B------:R-:W-:Y:S01]  /*0f60*/  LEA.HI R8, R11, R14, RZ, 0x2 ;  /* 0x0000000e0b087211 */ /* 0x000fe200078f10ff */
[----:B------:R-:W2:Y:S02]  /*0f70*/  LDC.64 R6, c[0x0][0x230] ;  /* 0x00008c00ff067b82 */ /* 0x000ea40000000a00 */
[----:B------:R-:W-:Y:S01]  /*0f80*/  @P1 STS [R16+UR4], R17 ;  /* 0x0000001110001988 */ /* 0x000fe20008000804 */
[----:B------:R-:W-:Y:S02]  /*0f90*/  SHF.R.S32.HI R10, RZ, 0x2, R8 ;  /* 0x00000002ff0a7819 */ /* 0x000fe40000011408 */
[----:B-1----:R-:W-:Y:S01]  /*0fa0*/  LOP3.LUT R9, R8, 0x3ffffffc, RZ, 0xc0, !PT ;  /* 0x3ffffffc08097812 */ /* 0x002fe200078ec0ff */
[----:B------:R1:W-:Y:S01]  /*0fb0*/  @P1 STS [R16+UR4+0x10], R19 ;  /* 0x0000101310001988 */ /* 0x0003e20008000804 */
[----:B------:R-:W-:Y:S01]  /*0fc0*/  LEA.HI R15, R10, R10, RZ, 0x2 ;  /* 0x0000000a0a0f7211 */ /* 0x000fe200078f10ff */
[----:B------:R-:W3:Y:S01]  /*0fd0*/  LDC.64 R4, c[0x0][0x238] ;  /* 0x00008e00ff047b82 */ /* 0x000ee20000000a00 */
[----:B------:R-:W-:-:S07]  /*0fe0*/  IADD3 R8, -R9, R14, RZ ;  /* 0x0000000e09087210 */ /* 0x000fce0007ffe1ff */
[----:B------:R-:W-:Y:S01]  /*0ff0*/  BAR.SYNC.DEFER_BLOCKING 0x0 ;  /* 0x0000000000007b1d */ /* 0x000fe20000010000 */
[----:B------:R-:W-:Y:S01]  /*1000*/  HFMA2.MMA R9, -RZ, RZ, 0.8955078125, -0.052093505859375 ;  /* 0x3b2aaaabff097435 */ /* 0x000fe200000001ff */
[----:B------:R-:W-:Y:S02]  /*1010*/  LOP3.LUT R15, R15, 0xfffffffc, RZ, 0xc0, !PT ;  /* 0xfffffffc0f0f7812 */ /* 0x000fe400078ec0ff */
[----:B------:R-:W-:Y:S02]  /*1020*/  LOP3.LUT P1, RZ, R24, 0x7f, RZ, 0xc0, !PT ;  /* 0x0000007f18ff7812 */ /* 0x000fe4000782c0ff */
[----:B------:R-:W-:Y:S02]  /*1030*/  IADD3 R15, R10, -R15, RZ ;  /* 0x8000000f0a0f7210 */ /* 0x000fe40007ffe0ff */
[----:B------:R-:W-:Y:S02]  /*1040*/  ISETP.LT.AND P1, PT, R14, 0x40, !P1 ;  /* 0x000000400e00780c */ /* 0x000fe40004f21270 */
[----:B-1----:R-:W-:-:S02]  /*1050*/  LEA R16, R8, R15, 0x2 ;  /* 0x0000000f08107211 */ /* 0x002fc400078e10ff */
[----:B------:R-:W-:Y:S02]  /*1060*/  LEA.HI R15, R11, R14, RZ, 0x4 ;  /* 0x0000000e0b0f7211 */ /* 0x000fe400078f20ff */
[----:B------:R-:W1:Y:S02]  /*1070*/  LDC.64 R10, c[0x0][0x220] ;  /* 0x00008800ff0a7b82 */ /* 0x000e640000000a00 */
[----:B------:R-:W-:-:S04]  /*1080*/  LOP3.LUT R15, R15, 0xfffffff0, RZ, 0xc0, !PT ;  /* 0xfffffff00f0f7812 */ /* 0x000fc800078ec0ff */
[----:B------:R-:W-:Y:S01]  /*1090*/  IADD3 R15, R16, R15, RZ ;  /* 0x0000000f100f7210 */ /* 0x000fe20007ffe0ff */
[----:B------:R-:W4:Y:S04]  /*10a0*/  LDS R18, [UR4+0x10] ;  /* 0x00001004ff127984 */ /* 0x000f280008000800 */
[C---:B--2---:R-:W-:Y:S01]  /*10b0*/  IMAD.WIDE R20, R15.reuse, 0x4, R6 ;  /* 0x000000040f147825 */ /* 0x044fe200078e0206 */
[----:B------:R-:W-:Y:S01]  /*10c0*/  CS2R R6, SRZ ;  /* 0x0000000000067805 */ /* 0x000fe2000001ff00 */
[----:B------:R-:W2:Y:S02]  /*10d0*/  LDS R0, [UR4] ;  /* 0x00000004ff007984 */ /* 0x000ea40008000800 */
[----:B---3--:R-:W-:Y:S01]  /*10e0*/  IMAD.WIDE R22, R15, 0x4, R4 ;  /* 0x000000040f167825 */ /* 0x008fe200078e0204 */
[----:B------:R-:W-:-:S02]  /*10f0*/  CS2R R4, SRZ ;  /* 0x0000000000047805 */ /* 0x000fc4000001ff00 */
[----:B------:R-:W-:Y:S01]  /*1100*/  CS2R R16, SRZ ;  /* 0x0000000000107805 */ /* 0x000fe2000001ff00 */
[----:B----4-:R-:W-:Y:S02]  /*1110*/  FFMA R18, R18, R9, 9.9999999747524270788e-07 ;  /* 0x358637bd12127423 */ /* 0x010fe40000000009 */
[----:B------:R-:W3:Y:S02]  /*1120*/  LDC.64 R8, c[0x0][0x228] ;  /* 0x00008a00ff087b82 */ /* 0x000ee40000000a00 */
[----:B------:R-:W4:Y:S01]  /*1130*/  MUFU.RSQ R14, R18 ;  /* 0x00000012000e7308 */ /* 0x000f220000001400 */
[----:B--2---:R2:W-:Y:S01]  /*1140*/  @P1 STG.E desc[UR6][R20.64], R0 ;  /* 0x0000000014001986 */ /* 0x0045e2000c101906 */
[C---:B-1----:R-:W-:Y:S01]  /*1150*/  IMAD.WIDE.U32 R24, R13.reuse, 0x4, R10 ;  /* 0x000000040d187825 */ /* 0x042fe200078e000a */
[----:B------:R-:W-:Y:S02]  /*1160*/  CS2R R10, SRZ ;  /* 0x00000000000a7805 */ /* 0x000fe4000001ff00 */
[----:B----4-:R1:W-:Y:S04]  /*1170*/  @P1 STG.E desc[UR6][R22.64], R14 ;  /* 0x0000000e16001986 */ /* 0x0103e8000c101906 */
[----:B------:R4:W5:Y:S01]  /*1180*/  @P0 LDG.E.EF.128 R4, desc[UR6][R2.64] ;  /* 0x0000000602040981 */ /* 0x000962000c0e1d00 */
[----:B------:R-:W-:Y:S01]  /*1190*/  CS2R R18, SRZ ;  /* 0x0000000000127805 */ /* 0x000fe2000001ff00 */
[----:B---3--:R-:W-:Y:S01]  /*11a0*/  IMAD.WIDE.U32 R26, R13, 0x4, R8 ;  /* 0x000000040d1a7825 */ /* 0x008fe200078e0008 */
[----:B------:R-:W-:-:S04]  /*11b0*/  CS2R R8, SRZ ;  /* 0x0000000000087805 */ /* 0x000fc8000001ff00 */
[----:B------:R-:W3:Y:S01]  /*11c0*/  @!P2 LDG.E.EL.128 R16, desc[UR6][R24.64] ;  /* 0x000000061810a981 */ /* 0x000ee2000c2e1d00 */
[----:B----4-:R-:W4:Y:S03]  /*11d0*/  LDC.64 R2, c[0x0][0x240] ;  /* 0x00009000ff027b82 */ /* 0x010f260000000a00 */
[----:B------:R-:W3:Y:S01]  /*11e0*/  @!P2 LDG.E.EL.128 R8, desc[UR6][R26.64] ;  /* 0x000000061a08a981 */ /* 0x000ee2000c2e1d00 */
[----:B----4-:R-:W-:Y:S01]  /*11f0*/  IMAD.WIDE R2, R12, 0x4, R2 ;  /* 0x000000040c027825 */ /* 0x010fe200078e0202 */
[----:B-----5:R-:W-:Y:S02]  /*1200*/  SEL R13, R4, RZ, P0 ;  /* 0x000000ff040d7207 */ /* 0x020fe40000000000 */
[----:B------:R-:W-:Y:S02]  /*1210*/  SEL R15, R5, RZ, P0 ;  /* 0x000000ff050f7207 */ /* 0x000fe40000000000 */
[----:B--2---:R-:W-:Y:S01]  /*1220*/  SEL R21, R6, RZ, P0 ;  /* 0x000000ff06157207 */ /* 0x004fe20000000000 */
[C---:B------:R-:W-:Y:S01]  /*1230*/  FADD R5, -R0.reuse, R13 ;  /* 0x0000000d00057221 */ /* 0x040fe20000000100 */
[----:B-1----:R-:W-:Y:S01]  /*1240*/  SEL R23, R7, RZ, P0 ;  /* 0x000000ff07177207 */ /* 0x002fe20000000000 */
[----:B------:R-:W-:-:S02]  /*1250*/  FADD R7, -R0, R15 ;  /* 0x0000000f00077221 */ /* 0x000fc40000000100 */
[----:B------:R-:W-:Y:S01]  /*1260*/  FADD R13, -R0, R21 ;  /* 0x00000015000d7221 */ /* 0x000fe20000000100 */
[----:B------:R-:W-:Y:S01]  /*1270*/  FMUL R21, R14, R5 ;  /* 0x000000050e157220 */ /* 0x000fe20000400000 */
[----:B------:R-:W-:Y:S01]  /*1280*/  FADD R15, -R0, R23 ;  /* 0x00000017000f7221 */ /* 0x000fe20000000100 */
[C---:B------:R-:W-:Y:S01]  /*1290*/  FMUL R0, R14.reuse, R7 ;  /* 0x000000070e007220 */ /* 0x040fe20000400000 */
[----:B------:R-:W-:Y:S01]  /*12a0*/  FMUL R13, R14, R13 ;  /* 0x0000000d0e0d7220 */ /* 0x000fe20000400000 */
[----:B---3--:R-:W-:Y:S01]  /*12b0*/  SEL R4, R8, RZ, !P2 ;  /* 0x000000ff08047207 */ /* 0x008fe20005000000 */
[----:B------:R-:W-:Y:S01]  /*12c0*/  FMUL R14, R14, R15 ;  /* 0x0000000f0e0e7220 */ /* 0x000fe20000400000 */
[----:B------:R-:W-:Y:S02]  /*12d0*/  SEL R15, R16, RZ, !P2 ;  /* 0x000000ff100f7207 */ /* 0x000fe40005000000 */
[----:B------:R-:W-:Y:S02]  /*12e0*/  SEL R16, R17, RZ, !P2 ;  /* 0x000000ff11107207 */ /* 0x000fe40005000000 */
[----:B------:R-:W-:Y:S01]  /*12f0*/  SEL R17, R18, RZ, !P2 ;  /* 0x000000ff12117207 */ /* 0x000fe20005000000 */
[----:B------:R-:W-:Y:S01]  /*1300*/  FFMA R4, R15, R21, R4 ;  /* 0x000000150f047223 */ /* 0x000fe20000000004 */
[----:B------:R-:W-:-:S02]  /*1310*/  SEL R18, R19, RZ, !P2 ;  /* 0x000000ff13127207 */ /* 0x000fc40005000000 */
[----:B------:R-:W-:Y:S02]  /*1320*/  SEL R5, R9, RZ, !P2 ;  /* 0x000000ff09057207 */ /* 0x000fe40005000000 */
[----:B------:R-:W-:Y:S02]  /*1330*/  SEL R6, R10, RZ, !P2 ;  /* 0x000000ff0a067207 */ /* 0x000fe40005000000 */
[----:B------:R-:W-:Y:S01]  /*1340*/  SEL R7, R11, RZ, !P2 ;  /* 0x000000ff0b077207 */ /* 0x000fe20005000000 */
[----:B------:R-:W-:Y:S02]  /*1350*/  FFMA R5, R16, R0, R5 ;  /* 0x0000000010057223 */ /* 0x000fe40000000005 */
[----:B------:R-:W-:Y:S02]  /*1360*/  FFMA R6, R17, R13, R6 ;  /* 0x0000000d11067223 */ /* 0x000fe40000000006 */
[----:B------:R-:W-:Y:S01]  /*1370*/  FFMA R7, R18, R14, R7 ;  /* 0x0000000e12077223 */ /* 0x000fe20000000007 */
[----:B------:R-:W-:Y:S06]  /*1380*/  @!P0 EXIT ;  /* 0x000000000000894d */ /* 0x000fec0003800000 */
[----:B------:R-:W-:Y:S01]  /*1390*/  STG.E.128 desc[UR6][R2.64], R4 ;  /* 0x0000000402007986 */ /* 0x000fe2000c101d06 */
[----:B------:R-:W-:Y:S05]  /*13a0*/  EXIT ;  /* 0x000000000000794d */ /* 0x000fea0003800000 */
.L_x_0:
[----:B------:R-:W-:-:S00]  /*13b0*/  BRA `(.L_x_0) ;  /* 0xfffffffc00fc7947 */ /* 0x000fc0000383ffff */
[----:B------:R-:W-:-:S00]  /*13c0*/  NOP ;  /* 0x0000000000007918 */ /* 0x000fc00000000000 */
        /* <DEDUP_REMOVED lines=11> */
.L_x_1:


//--------------------- .nv.global.init           --------------------------
	.section	.nv.global.init,"aw",@progbits
.nv.global.init:
	.type		_$_str,@object
	.size		_$_str,(.L_0 - _$_str)
_$_str:
        /*0000*/ 	.byte	0x5f, 0x5f, 0x43, 0x55, 0x44, 0x41, 0x5f, 0x46, 0x54, 0x5a, 0x00
.L_0:


//--------------------- .nv.shared.triton_red_fused_convolution_native_layer_norm_22 --------------------------
	.section	.nv.shared.triton_red_fused_convolution_native_layer_norm_22,"aw",@nobits
	.sectionflags	@""
	.align	16
	.zero		1024


//--------------------- .nv.constant0.triton_red_fused_convolution_native_layer_norm_22 --------------------------
	.section	.nv.constant0.triton_red_fused_convolution_native_layer_norm_22,"a",@progbits
	.sectionflags	@""
	.align	4
.nv.constant0.triton_red_fused_convolution_native_layer_norm_22:
	.zero		592
